	.headerflags	@"EF_CUDA_TEXMODE_UNIFIED EF_CUDA_64BIT_ADDRESS EF_CUDA_ACCELERATORS EF_CUDA_SM90 EF_CUDA_VIRTUAL_SM(EF_CUDA_SM90)"
	.elftype	@"ET_EXEC"


//--------------------- .nv.info                  --------------------------
	.section	.nv.info,"",@"SHT_CUDA_INFO"
	.align	4


	//----- nvinfo : EIATTR_REGCOUNT
	.align		4
        /*0000*/ 	.byte	0x04, 0x2f
        /*0002*/ 	.short	(.L_1 - .L_0)
	.align		4
.L_0:
        /*0004*/ 	.word	index@(triton_poi_fused_add_div_hardtanh_mul_43)
        /*0008*/ 	.word	0x0000000c


	//----- nvinfo : EIATTR_MIN_STACK_SIZE
	.align		4
.L_1:
        /*000c*/ 	.byte	0x04, 0x12
        /*000e*/ 	.short	(.L_3 - .L_2)
	.align		4
.L_2:
        /*0010*/ 	.word	index@(triton_poi_fused_add_div_hardtanh_mul_43)
        /*0014*/ 	.word	0x00000000


	//----- nvinfo : EIATTR_FRAME_SIZE
	.align		4
.L_3:
        /*0018*/ 	.byte	0x04, 0x11
        /*001a*/ 	.short	(.L_5 - .L_4)
	.align		4
.L_4:
        /*001c*/ 	.word	index@(triton_poi_fused_add_div_hardtanh_mul_43)
        /*0020*/ 	.word	0x00000000


	//----- nvinfo : EIATTR_MIN_STACK_SIZE
	.align		4
.L_5:
        /*0024*/ 	.byte	0x04, 0x12
        /*0026*/ 	.short	(.L_7 - .L_6)
	.align		4
.L_6:
        /*0028*/ 	.word	index@(triton_poi_fused_add_div_hardtanh_mul_43)
        /*002c*/ 	.word	0x00000000
.L_7:


//--------------------- .nv.info.triton_poi_fused_add_div_hardtanh_mul_43 --------------------------
	.section	.nv.info.triton_poi_fused_add_div_hardtanh_mul_43,"",@"SHT_CUDA_INFO"
	.sectionflags	@""
	.align	4


	//----- nvinfo : EIATTR_CUDA_API_VERSION
	.align		4
        /*0000*/ 	.byte	0x04, 0x37
        /*0002*/ 	.short	(.L_9 - .L_8)
.L_8:
        /*0004*/ 	.word	0x0000007c


	//----- nvinfo : EIATTR_KPARAM_INFO
	.align		4
.L_9:
        /*0008*/ 	.byte	0x04, 0x17
        /*000a*/ 	.short	(.L_11 - .L_10)
.L_10:
        /*000c*/ 	.word	0x00000000
        /*0010*/ 	.short	0x0002
        /*0012*/ 	.short	0x0010
        /*0014*/ 	.byte	0x00, 0xf0, 0x11, 0x00


	//----- nvinfo : EIATTR_KPARAM_INFO
	.align		4
.L_11:
        /*0018*/ 	.byte	0x04, 0x17
        /*001a*/ 	.short	(.L_13 - .L_12)
.L_12:
        /*001c*/ 	.word	0x00000000
        /*0020*/ 	.short	0x0001
        /*0022*/ 	.short	0x0008
        /*0024*/ 	.byte	0x00, 0xf4, 0x21, 0x00


	//----- nvinfo : EIATTR_KPARAM_INFO
	.align		4
.L_13:
        /*0028*/ 	.byte	0x04, 0x17
        /*002a*/ 	.short	(.L_15 - .L_14)
.L_14:
        /*002c*/ 	.word	0x00000000
        /*0030*/ 	.short	0x0000
        /*0032*/ 	.short	0x0000
        /*0034*/ 	.byte	0x00, 0xf4, 0x21, 0x00


	//----- nvinfo : EIATTR_SPARSE_MMA_MASK
	.align		4
.L_15:
        /*0038*/ 	.byte	0x03, 0x50
        /*003a*/ 	.short	0x0000


	//----- nvinfo : EIATTR_MAXREG_COUNT
	.align		4
        /*003c*/ 	.byte	0x03, 0x1b
        /*003e*/ 	.short	0x00ff


	//----- nvinfo : EIATTR_EXIT_INSTR_OFFSETS
	.align		4
        /*0040*/ 	.byte	0x04, 0x1c
        /*0042*/ 	.short	(.L_17 - .L_16)


	//   ....[0]....
.L_16:
        /*0044*/ 	.word	0x000001e0


	//   ....[1]....
        /*0048*/ 	.word	0x00000200


	//----- nvinfo : EIATTR_REQNTID
	.align		4
.L_17:
        /*004c*/ 	.byte	0x04, 0x10
        /*004e*/ 	.short	(.L_19 - .L_18)
.L_18:
        /*0050*/ 	.word	0x00000080
        /*0054*/ 	.word	0x00000001
        /*0058*/ 	.word	0x00000001


	//----- nvinfo : EIATTR_CBANK_PARAM_SIZE
	.align		4
.L_19:
        /*005c*/ 	.byte	0x03, 0x19
        /*005e*/ 	.short	0x0014


	//----- nvinfo : EIATTR_PARAM_CBANK
	.align		4
        /*0060*/ 	.byte	0x04, 0x0a
        /*0062*/ 	.short	(.L_21 - .L_20)
	.align		4
.L_20:
        /*0064*/ 	.word	index@(.nv.constant0.triton_poi_fused_add_div_hardtanh_mul_43)
        /*0068*/ 	.short	0x0210
        /*006a*/ 	.short	0x0014


	//----- nvinfo : EIATTR_SW_WAR
	.align		4
.L_21:
        /*006c*/ 	.byte	0x04, 0x36
        /*006e*/ 	.short	(.L_23 - .L_22)
.L_22:
        /*0070*/ 	.word	0x00000008
.L_23:


//--------------------- .nv.callgraph             --------------------------
	.section	.nv.callgraph,"",@"SHT_CUDA_CALLGRAPH"
	.align	4
	.sectionentsize	8
	.align		4
        /*0000*/ 	.word	0x00000000
	.align		4
        /*0004*/ 	.word	0xffffffff
	.align		4
        /*0008*/ 	.word	0x00000000
	.align		4
        /*000c*/ 	.word	0xfffffffe
	.align		4
        /*0010*/ 	.word	0x00000000
	.align		4
        /*0014*/ 	.word	0xfffffffd
	.align		4
        /*0018*/ 	.word	0x00000000
	.align		4
        /*001c*/ 	.word	0xfffffffc


//--------------------- .text.triton_poi_fused_add_div_hardtanh_mul_43 --------------------------
	.section	.text.triton_poi_fused_add_div_hardtanh_mul_43,"ax",@progbits
	.align	128
        .global         triton_poi_fused_add_div_hardtanh_mul_43
        .type           triton_poi_fused_add_div_hardtanh_mul_43,@function
        .size           triton_poi_fused_add_div_hardtanh_mul_43,(.L_x_1 - triton_poi_fused_add_div_hardtanh_mul_43)
        .other          triton_poi_fused_add_div_hardtanh_mul_43,@"STO_CUDA_ENTRY STV_DEFAULT"
triton_poi_fused_add_div_hardtanh_mul_43:
.text.triton_poi_fused_add_div_hardtanh_mul_43:
[----:B------:R-:W0:Y:S02]  /*0000*/  LDC R1, c[0x0][0x28] ;  /* 0x00000a00ff017b82 */ /* 0x000e240000000800 */
[----:B------:R-:W1:Y:S01]  /*0010*/  S2R R0, SR_TID.X ;  /* 0x0000000000007919 */ /* 0x000e620000002100 */
[----:B------:R-:W2:Y:S01]  /*0020*/  LDC.64 R2, c[0x0][0x210] ;  /* 0x00008400ff027b82 */ /* 0x000ea20000000a00 */
[----:B------:R-:W-:Y:S01]  /*0030*/  HFMA2.MMA R8, -RZ, RZ, 0, 0 ;  /* 0x00000000ff087435 */ /* 0x000fe200000001ff */
[----:B------:R-:W-:Y:S01]  /*0040*/  ULDC.64 UR4, c[0x0][0x208] ;  /* 0x0000820000047ab9 */ /* 0x000fe20000000a00 */
[----:B------:R-:W3:Y:S05]  /*0050*/  S2R R7, SR_CTAID.X ;  /* 0x0000000000077919 */ /* 0x000eea0000002500 */
[----:B------:R-:W4:Y:S01]  /*0060*/  LDC.64 R4, c[0x0][0x218] ;  /* 0x00008600ff047b82 */ /* 0x000f220000000a00 */
[----:B-1----:R-:W-:-:S05]  /*0070*/  LOP3.LUT R0, R0, 0x7f, RZ, 0xc0, !PT ;  /* 0x0000007f00007812 */ /* 0x002fca00078ec0ff */
[----:B---3--:R-:W-:-:S04]  /*0080*/  IMAD R7, R7, 0x80, R0 ;  /* 0x0000008007077824 */ /* 0x008fc800078e0200 */
[C---:B--2---:R-:W-:Y:S01]  /*0090*/  IMAD.WIDE R2, R7.reuse, 0x4, R2 ;  /* 0x0000000407027825 */ /* 0x044fe200078e0202 */
[----:B------:R-:W-:-:S13]  /*00a0*/  ISETP.GE.AND P0, PT, R7, 0x5400, PT ;  /* 0x000054000700780c */ /* 0x000fda0003f06270 */
[----:B------:R-:W2:Y:S01]  /*00b0*/  @!P0 LDG.E R8, desc[UR4][R2.64] ;  /* 0x0000000402088981 */ /* 0x000ea2000c1e1900 */
[----:B------:R-:W-:-:S05]  /*00c0*/  IMAD.HI R0, R7, 0x30c30c31, RZ ;  /* 0x30c30c3107007827 */ /* 0x000fca00078e02ff */
[----:B------:R-:W-:-:S04]  /*00d0*/  SHF.R.U32.HI R9, RZ, 0x1f, R0 ;  /* 0x0000001fff097819 */ /* 0x000fc80000011600 */
[CC--:B------:R-:W-:Y:S02]  /*00e0*/  LEA.HI.SX32 R6, R0.reuse, R9.reuse, 0x1a ;  /* 0x0000000900067211 */ /* 0x0c0fe400078fd2ff */
[----:B------:R-:W-:Y:S01]  /*00f0*/  LEA.HI.SX32 R9, R0, R9, 0x16 ;  /* 0x0000000900097211 */ /* 0x000fe200078fb2ff */
[----:B------:R-:W-:Y:S02]  /*0100*/  IMAD.MOV.U32 R0, RZ, RZ, RZ ;  /* 0x000000ffff007224 */ /* 0x000fe400078e00ff */
[----:B------:R-:W-:-:S04]  /*0110*/  IMAD R6, R6, -0x150, R7 ;  /* 0xfffffeb006067824 */ /* 0x000fc800078e0207 */
[----:B------:R-:W-:-:S04]  /*0120*/  IMAD R9, R9, 0x150, R6 ;  /* 0x0000015009097824 */ /* 0x000fc800078e0206 */
[----:B----4-:R-:W-:-:S05]  /*0130*/  IMAD.WIDE R4, R9, 0x4, R4 ;  /* 0x0000000409047825 */ /* 0x010fca00078e0204 */
[----:B------:R-:W3:Y:S01]  /*0140*/  @!P0 LDG.E.EL R0, desc[UR4][R4.64] ;  /* 0x0000000404008981 */ /* 0x000ee2000c2e1900 */
[----:B--2---:R-:W-:-:S05]  /*0150*/  FADD R6, R8, 3 ;  /* 0x4040000008067421 */ /* 0x004fca0000000000 */
[----:B------:R-:W-:-:S04]  /*0160*/  FSETP.GTU.AND P1, PT, R6, RZ, PT ;  /* 0x000000ff0600720b */ /* 0x000fc80003f2c000 */
[----:B------:R-:W-:-:S04]  /*0170*/  FSEL R7, R6, RZ, P1 ;  /* 0x000000ff06077208 */ /* 0x000fc80000800000 */
[C---:B------:R-:W-:Y:S02]  /*0180*/  FSETP.GEU.AND P2, PT, R7.reuse, 6, PT ;  /* 0x40c000000700780b */ /* 0x040fe40003f4e000 */
[----:B------:R-:W-:-:S11]  /*0190*/  FSETP.NAN.AND P1, PT, R7, R7, PT ;  /* 0x000000070700720b */ /* 0x000fd60003f28000 */
[----:B------:R-:W-:-:S05]  /*01a0*/  @P2 FSEL R7, R7, 6, P1 ;  /* 0x40c0000007072808 */ /* 0x000fca0000800000 */
[----:B------:R-:W-:-:S04]  /*01b0*/  FMUL R7, R7, R8 ;  /* 0x0000000807077220 */ /* 0x000fc80000400000 */
[----:B------:R-:W-:-:S04]  /*01c0*/  FMUL R7, R7, 0.16666667163372039795 ;  /* 0x3e2aaaab07077820 */ /* 0x000fc80000400000 */
[----:B---3--:R-:W-:Y:S01]  /*01d0*/  FMUL R7, R7, R0 ;  /* 0x0000000007077220 */ /* 0x008fe20000400000 */
[----:B------:R-:W-:Y:S06]  /*01e0*/  @P0 EXIT ;  /* 0x000000000000094d */ /* 0x000fec0003800000 */
[----:B------:R-:W-:Y:S01]  /*01f0*/  STG.E desc[UR4][R2.64], R7 ;  /* 0x0000000702007986 */ /* 0x000fe2000c101904 */
[----:B------:R-:W-:Y:S05]  /*0200*/  EXIT ;  /* 0x000000000000794d */ /* 0x000fea0003800000 */
.L_x_0:
[----:B------:R-:W-:-:S00]  /*0210*/  BRA `(.L_x_0) ;  /* 0xfffffffc00fc7947 */ /* 0x000fc0000383ffff */
[----:B------:R-:W-:-:S00]  /*0220*/  NOP ;  /* 0x0000000000007918 */ /* 0x000fc00000000000 */
        /* <DEDUP_REMOVED lines=13> */
.L_x_1:


//--------------------- .nv.constant0.triton_poi_fused_add_div_hardtanh_mul_43 --------------------------
	.section	.nv.constant0.triton_poi_fused_add_div_hardtanh_mul_43,"a",@progbits
	.sectionflags	@""
	.align	4
.nv.constant0.triton_poi_fused_add_div_hardtanh_mul_43:
	.zero		548
